//
// Generated by NVIDIA NVVM Compiler
//
// Compiler Build ID: CL-36424714
// Cuda compilation tools, release 13.0, V13.0.88
// Based on NVVM 20.0.0
//

.version 9.0
.target sm_100
.address_size 64

	// .globl	_Z7productPiS_S_
.extern .shared .align 16 .b8 sdata[];

.visible .entry _Z7productPiS_S_(
	.param .u64 .ptr .align 1 _Z7productPiS_S__param_0,
	.param .u64 .ptr .align 1 _Z7productPiS_S__param_1,
	.param .u64 .ptr .align 1 _Z7productPiS_S__param_2
)
{
	.reg .pred 	%p<2>;
	.reg .b32 	%r<8>;
	.reg .b64 	%rd<11>;

	ld.param.u64 	%rd1, [_Z7productPiS_S__param_0];
	ld.param.u64 	%rd2, [_Z7productPiS_S__param_1];
	ld.param.u64 	%rd3, [_Z7productPiS_S__param_2];
	mov.u32 	%r2, %tid.x;
	mov.u32 	%r3, %ctaid.x;
	mov.u32 	%r4, %ntid.x;
	mad.lo.s32 	%r1, %r3, %r4, %r2;
	setp.gt.s32 	%p1, %r1, 15;
	@%p1 bra 	$L__BB0_2;
	cvta.to.global.u64 	%rd4, %rd1;
	cvta.to.global.u64 	%rd5, %rd2;
	cvta.to.global.u64 	%rd6, %rd3;
	mul.wide.s32 	%rd7, %r1, 4;
	add.s64 	%rd8, %rd4, %rd7;
	ld.global.u32 	%r5, [%rd8];
	add.s64 	%rd9, %rd5, %rd7;
	ld.global.u32 	%r6, [%rd9];
	mul.lo.s32 	%r7, %r6, %r5;
	add.s64 	%rd10, %rd6, %rd7;
	st.global.u32 	[%rd10], %r7;
$L__BB0_2:
	ret;

}
	// .globl	_Z3sumPiS_
.visible .entry _Z3sumPiS_(
	.param .u64 .ptr .align 1 _Z3sumPiS__param_0,
	.param .u64 .ptr .align 1 _Z3sumPiS__param_1
)
{
	.reg .pred 	%p<6>;
	.reg .b32 	%r<19>;
	.reg .b64 	%rd<9>;

	ld.param.u64 	%rd1, [_Z3sumPiS__param_0];
	ld.param.u64 	%rd2, [_Z3sumPiS__param_1];
	mov.u32 	%r1, %tid.x;
	mov.u32 	%r2, %ctaid.x;
	mov.u32 	%r18, %ntid.x;
	mad.lo.s32 	%r4, %r2, %r18, %r1;
	setp.gt.s32 	%p1, %r4, 15;
	shl.b32 	%r8, %r1, 2;
	mov.u32 	%r9, sdata;
	add.s32 	%r5, %r9, %r8;
	@%p1 bra 	$L__BB1_2;
	cvta.to.global.u64 	%rd3, %rd1;
	mul.wide.s32 	%rd4, %r4, 4;
	add.s64 	%rd5, %rd3, %rd4;
	ld.global.u32 	%r11, [%rd5];
	st.shared.u32 	[%r5], %r11;
	bra.uni 	$L__BB1_3;
$L__BB1_2:
	mov.b32 	%r10, 0;
	st.shared.u32 	[%r5], %r10;
$L__BB1_3:
	bar.sync 	0;
	setp.lt.u32 	%p2, %r18, 2;
	@%p2 bra 	$L__BB1_7;
$L__BB1_4:
	shr.u32 	%r7, %r18, 1;
	setp.ge.u32 	%p3, %r1, %r7;
	@%p3 bra 	$L__BB1_6;
	shl.b32 	%r12, %r7, 2;
	add.s32 	%r13, %r5, %r12;
	ld.shared.u32 	%r14, [%r13];
	ld.shared.u32 	%r15, [%r5];
	add.s32 	%r16, %r15, %r14;
	st.shared.u32 	[%r5], %r16;
$L__BB1_6:
	bar.sync 	0;
	setp.gt.u32 	%p4, %r18, 3;
	mov.u32 	%r18, %r7;
	@%p4 bra 	$L__BB1_4;
$L__BB1_7:
	setp.ne.s32 	%p5, %r1, 0;
	@%p5 bra 	$L__BB1_9;
	ld.shared.u32 	%r17, [sdata];
	cvta.to.global.u64 	%rd6, %rd2;
	mul.wide.u32 	%rd7, %r2, 4;
	add.s64 	%rd8, %rd6, %rd7;
	st.global.u32 	[%rd8], %r17;
$L__BB1_9:
	ret;

}


// ===== COMPILED SASS (sm_100) =====

	.target	sm_100

	.elftype	@"ET_EXEC"


//--------------------- .note.nv.tkinfo           --------------------------
	.section	.note.nv.tkinfo,"",@"SHT_NOTE"
	.sectionflags	@"SHF_NOTE_NV_TKINFO"
	.tkinfo
        /*0018*/ 	.word	0x00000002
        /*0030*/ 	.string	""
        /*0030*/ 	.string	"ptxas"
        /*0030*/ 	.string	"Cuda compilation tools, release 13.0, V13.0.88"
        /*0030*/ 	.string	"Build cuda_13.0.r13.0/compiler.36424714_0"
        /*0030*/ 	.string	"-arch sm_100 -m 64 "



//--------------------- .note.nv.cuinfo           --------------------------
	.section	.note.nv.cuinfo,"",@"SHT_NOTE"
	.sectionflags	@"SHF_NOTE_NV_CUINFO"
        /*0018*/ 	.short	0x0002
        /*001a*/ 	.short	0x0064
        /*001c*/ 	.short	0x0082
	.zero		2


//--------------------- .nv.info                  --------------------------
	.section	.nv.info,"",@"SHT_CUDA_INFO"
	.align	4


	//----- nvinfo : EIATTR_REGCOUNT
	.align		4
        /*0000*/ 	.byte	0x04, 0x2f
        /*0002*/ 	.short	(.L_1 - .L_0)
	.align		4
.L_0:
        /*0004*/ 	.word	index@(_Z7productPiS_S_)
        /*0008*/ 	.word	0x0000000c


	//----- nvinfo : EIATTR_FRAME_SIZE
	.align		4
.L_1:
        /*000c*/ 	.byte	0x04, 0x11
        /*000e*/ 	.short	(.L_3 - .L_2)
	.align		4
.L_2:
        /*0010*/ 	.word	index@(_Z7productPiS_S_)
        /*0014*/ 	.word	0x00000000


	//----- nvinfo : EIATTR_REGCOUNT
	.align		4
.L_3:
        /*0018*/ 	.byte	0x04, 0x2f
        /*001a*/ 	.short	(.L_5 - .L_4)
	.align		4
.L_4:
        /*001c*/ 	.word	index@(_Z3sumPiS_)
        /*0020*/ 	.word	0x0000000a


	//----- nvinfo : EIATTR_FRAME_SIZE
	.align		4
.L_5:
        /*0024*/ 	.byte	0x04, 0x11
        /*0026*/ 	.short	(.L_7 - .L_6)
	.align		4
.L_6:
        /*0028*/ 	.word	index@(_Z3sumPiS_)
        /*002c*/ 	.word	0x00000000


	//----- nvinfo : EIATTR_MIN_STACK_SIZE
	.align		4
.L_7:
        /*0030*/ 	.byte	0x04, 0x12
        /*0032*/ 	.short	(.L_9 - .L_8)
	.align		4
.L_8:
        /*0034*/ 	.word	index@(_Z3sumPiS_)
        /*0038*/ 	.word	0x00000000


	//----- nvinfo : EIATTR_MIN_STACK_SIZE
	.align		4
.L_9:
        /*003c*/ 	.byte	0x04, 0x12
        /*003e*/ 	.short	(.L_11 - .L_10)
	.align		4
.L_10:
        /*0040*/ 	.word	index@(_Z7productPiS_S_)
        /*0044*/ 	.word	0x00000000
.L_11:


//--------------------- .nv.compat                --------------------------
	.section	.nv.compat,"",@"SHT_CUDA_COMPAT_INFO"
	.align	4
        /*0000*/ 	.byte	0x02, 0x09, 0x00, 0x00, 0x02, 0x02, 0x01, 0x00, 0x02, 0x05, 0x05, 0x00, 0x03, 0x07, 0x01, 0x01
        /*0010*/ 	.byte	0x02, 0x03, 0x00, 0x00, 0x02, 0x06, 0x01, 0x00, 0x04, 0x0b, 0x08, 0x00, 0x09, 0x00, 0x00, 0x00
        /*0020*/ 	.byte	0x00, 0x00, 0x00, 0x00


//--------------------- .nv.info._Z3sumPiS_       --------------------------
	.section	.nv.info._Z3sumPiS_,"",@"SHT_CUDA_INFO"
	.sectionflags	@""
	.align	4


	//----- nvinfo : EIATTR_CUDA_API_VERSION
	.align		4
        /*0000*/ 	.byte	0x04, 0x37
        /*0002*/ 	.short	(.L_13 - .L_12)
.L_12:
        /*0004*/ 	.word	0x00000082


	//----- nvinfo : EIATTR_KPARAM_INFO
	.align		4
.L_13:
        /*0008*/ 	.byte	0x04, 0x17
        /*000a*/ 	.short	(.L_15 - .L_14)
.L_14:
        /*000c*/ 	.word	0x00000000
        /*0010*/ 	.short	0x0001
        /*0012*/ 	.short	0x0008
        /*0014*/ 	.byte	0x00, 0xf5, 0x21, 0x00


	//----- nvinfo : EIATTR_KPARAM_INFO
	.align		4
.L_15:
        /*0018*/ 	.byte	0x04, 0x17
        /*001a*/ 	.short	(.L_17 - .L_16)
.L_16:
        /*001c*/ 	.word	0x00000000
        /*0020*/ 	.short	0x0000
        /*0022*/ 	.short	0x0000
        /*0024*/ 	.byte	0x00, 0xf5, 0x21, 0x00


	//----- nvinfo : EIATTR_SPARSE_MMA_MASK
	.align		4
.L_17:
        /*0028*/ 	.byte	0x03, 0x50
        /*002a*/ 	.short	0x0000


	//----- nvinfo : EIATTR_MAXREG_COUNT
	.align		4
        /*002c*/ 	.byte	0x03, 0x1b
        /*002e*/ 	.short	0x00ff


	//----- nvinfo : EIATTR_NUM_BARRIERS
	.align		4
        /*0030*/ 	.byte	0x02, 0x4c
        /*0032*/ 	.byte	0x01
	.zero		1


	//----- nvinfo : EIATTR_MERCURY_ISA_VERSION
	.align		4
        /*0034*/ 	.byte	0x03, 0x5f
        /*0036*/ 	.short	0x0101


	//----- nvinfo : EIATTR_VRC_CTA_INIT_COUNT
	.align		4
        /*0038*/ 	.byte	0x02, 0x4a
	.zero		1
	.zero		1


	//----- nvinfo : EIATTR_EXIT_INSTR_OFFSETS
	.align		4
        /*003c*/ 	.byte	0x04, 0x1c
        /*003e*/ 	.short	(.L_19 - .L_18)


	//   ....[0]....
.L_18:
        /*0040*/ 	.word	0x00000200


	//   ....[1]....
        /*0044*/ 	.word	0x00000280


	//----- nvinfo : EIATTR_CBANK_PARAM_SIZE
	.align		4
.L_19:
        /*0048*/ 	.byte	0x03, 0x19
        /*004a*/ 	.short	0x0010


	//----- nvinfo : EIATTR_PARAM_CBANK
	.align		4
        /*004c*/ 	.byte	0x04, 0x0a
        /*004e*/ 	.short	(.L_21 - .L_20)
	.align		4
.L_20:
        /*0050*/ 	.word	index@(.nv.constant0._Z3sumPiS_)
        /*0054*/ 	.short	0x0380
        /*0056*/ 	.short	0x0010


	//----- nvinfo : EIATTR_SW_WAR
	.align		4
.L_21:
        /*0058*/ 	.byte	0x04, 0x36
        /*005a*/ 	.short	(.L_23 - .L_22)
.L_22:
        /*005c*/ 	.word	0x00000008
.L_23:


//--------------------- .nv.info._Z7productPiS_S_ --------------------------
	.section	.nv.info._Z7productPiS_S_,"",@"SHT_CUDA_INFO"
	.sectionflags	@""
	.align	4


	//----- nvinfo : EIATTR_CUDA_API_VERSION
	.align		4
        /*0000*/ 	.byte	0x04, 0x37
        /*0002*/ 	.short	(.L_25 - .L_24)
.L_24:
        /*0004*/ 	.word	0x00000082


	//----- nvinfo : EIATTR_KPARAM_INFO
	.align		4
.L_25:
        /*0008*/ 	.byte	0x04, 0x17
        /*000a*/ 	.short	(.L_27 - .L_26)
.L_26:
        /*000c*/ 	.word	0x00000000
        /*0010*/ 	.short	0x0002
        /*0012*/ 	.short	0x0010
        /*0014*/ 	.byte	0x00, 0xf5, 0x21, 0x00


	//----- nvinfo : EIATTR_KPARAM_INFO
	.align		4
.L_27:
        /*0018*/ 	.byte	0x04, 0x17
        /*001a*/ 	.short	(.L_29 - .L_28)
.L_28:
        /*001c*/ 	.word	0x00000000
        /*0020*/ 	.short	0x0001
        /*0022*/ 	.short	0x0008
        /*0024*/ 	.byte	0x00, 0xf5, 0x21, 0x00


	//----- nvinfo : EIATTR_KPARAM_INFO
	.align		4
.L_29:
        /*0028*/ 	.byte	0x04, 0x17
        /*002a*/ 	.short	(.L_31 - .L_30)
.L_30:
        /*002c*/ 	.word	0x00000000
        /*0030*/ 	.short	0x0000
        /*0032*/ 	.short	0x0000
        /*0034*/ 	.byte	0x00, 0xf5, 0x21, 0x00


	//----- nvinfo : EIATTR_SPARSE_MMA_MASK
	.align		4
.L_31:
        /*0038*/ 	.byte	0x03, 0x50
        /*003a*/ 	.short	0x0000


	//----- nvinfo : EIATTR_MAXREG_COUNT
	.align		4
        /*003c*/ 	.byte	0x03, 0x1b
        /*003e*/ 	.short	0x00ff


	//----- nvinfo : EIATTR_MERCURY_ISA_VERSION
	.align		4
        /*0040*/ 	.byte	0x03, 0x5f
        /*0042*/ 	.short	0x0101


	//----- nvinfo : EIATTR_VRC_CTA_INIT_COUNT
	.align		4
        /*0044*/ 	.byte	0x02, 0x4a
	.zero		1
	.zero		1


	//----- nvinfo : EIATTR_EXIT_INSTR_OFFSETS
	.align		4
        /*0048*/ 	.byte	0x04, 0x1c
        /*004a*/ 	.short	(.L_33 - .L_32)


	//   ....[0]....
.L_32:
        /*004c*/ 	.word	0x00000060


	//   ....[1]....
        /*0050*/ 	.word	0x00000120


	//----- nvinfo : EIATTR_CBANK_PARAM_SIZE
	.align		4
.L_33:
        /*0054*/ 	.byte	0x03, 0x19
        /*0056*/ 	.short	0x0018


	//----- nvinfo : EIATTR_PARAM_CBANK
	.align		4
        /*0058*/ 	.byte	0x04, 0x0a
        /*005a*/ 	.short	(.L_35 - .L_34)
	.align		4
.L_34:
        /*005c*/ 	.word	index@(.nv.constant0._Z7productPiS_S_)
        /*0060*/ 	.short	0x0380
        /*0062*/ 	.short	0x0018


	//----- nvinfo : EIATTR_SW_WAR
	.align		4
.L_35:
        /*0064*/ 	.byte	0x04, 0x36
        /*0066*/ 	.short	(.L_37 - .L_36)
.L_36:
        /*0068*/ 	.word	0x00000008
.L_37:


//--------------------- .nv.callgraph             --------------------------
	.section	.nv.callgraph,"",@"SHT_CUDA_CALLGRAPH"
	.align	4
	.sectionentsize	8
	.align		4
        /*0000*/ 	.word	0x00000000
	.align		4
        /*0004*/ 	.word	0xffffffff
	.align		4
        /*0008*/ 	.word	0x00000000
	.align		4
        /*000c*/ 	.word	0xfffffffe
	.align		4
        /*0010*/ 	.word	0x00000000
	.align		4
        /*0014*/ 	.word	0xfffffffd
	.align		4
        /*0018*/ 	.word	0x00000000
	.align		4
        /*001c*/ 	.word	0xfffffffc


//--------------------- .text._Z3sumPiS_          --------------------------
	.section	.text._Z3sumPiS_,"ax",@progbits
	.align	128
        .global         _Z3sumPiS_
        .type           _Z3sumPiS_,@function
        .size           _Z3sumPiS_,(.L_x_4 - _Z3sumPiS_)
        .other          _Z3sumPiS_,@"STO_CUDA_ENTRY STV_DEFAULT"
_Z3sumPiS_:
.text._Z3sumPiS_:
[----:B------:R-:W-:Y:S01]  /*0000*/  LDC R1, c[0x0][0x37c] ;  /* 0x0000df00ff017b82 */ /* 0x000fe20000000800 */
[----:B------:R-:W0:Y:S01]  /*0010*/  S2R R6, SR_TID.X ;  /* 0x0000000000067919 */ /* 0x000e220000002100 */
[----:B------:R-:W0:Y:S01]  /*0020*/  LDCU UR8, c[0x0][0x360] ;  /* 0x00006c00ff0877ac */ /* 0x000e220008000800 */
[----:B------:R-:W0:Y:S01]  /*0030*/  S2R R7, SR_CTAID.X ;  /* 0x0000000000077919 */ /* 0x000e220000002500 */
[----:B------:R-:W1:Y:S01]  /*0040*/  LDCU.64 UR6, c[0x0][0x358] ;  /* 0x00006b00ff0677ac */ /* 0x000e620008000a00 */
[----:B0-----:R-:W-:-:S05]  /*0050*/  IMAD R5, R7, UR8, R6 ;  /* 0x0000000807057c24 */ /* 0x001fca000f8e0206 */
[----:B------:R-:W-:-:S13]  /*0060*/  ISETP.GT.AND P1, PT, R5, 0xf, PT ;  /* 0x0000000f0500780c */ /* 0x000fda0003f24270 */
[----:B------:R-:W0:Y:S02]  /*0070*/  @!P1 LDC.64 R2, c[0x0][0x380] ;  /* 0x0000e000ff029b82 */ /* 0x000e240000000a00 */
[----:B0-----:R-:W-:-:S06]  /*0080*/  @!P1 IMAD.WIDE R2, R5, 0x4, R2 ;  /* 0x0000000405029825 */ /* 0x001fcc00078e0202 */
[----:B-1----:R-:W2:Y:S01]  /*0090*/  @!P1 LDG.E R3, desc[UR6][R2.64] ;  /* 0x0000000602039981 */ /* 0x002ea2000c1e1900 */
[----:B------:R-:W0:Y:S01]  /*00a0*/  S2UR UR5, SR_CgaCtaId ;  /* 0x00000000000579c3 */ /* 0x000e220000008800 */
[----:B------:R-:W-:Y:S01]  /*00b0*/  IMAD.U32 R4, RZ, RZ, UR8 ;  /* 0x00000008ff047e24 */ /* 0x000fe2000f8e00ff */
[----:B------:R-:W-:Y:S01]  /*00c0*/  UMOV UR4, 0x400 ;  /* 0x0000040000047882 */ /* 0x000fe20000000000 */
[----:B------:R-:W-:-:S03]  /*00d0*/  ISETP.NE.AND P0, PT, R6, RZ, PT ;  /* 0x000000ff0600720c */ /* 0x000fc60003f05270 */
[----:B------:R-:W-:Y:S01]  /*00e0*/  ISETP.GE.U32.AND P2, PT, R4, 0x2, PT ;  /* 0x000000020400780c */ /* 0x000fe20003f46070 */
[----:B0-----:R-:W-:-:S06]  /*00f0*/  ULEA UR4, UR5, UR4, 0x18 ;  /* 0x0000000405047291 */ /* 0x001fcc000f8ec0ff */
[----:B------:R-:W-:-:S05]  /*0100*/  LEA R0, R6, UR4, 0x2 ;  /* 0x0000000406007c11 */ /* 0x000fca000f8e10ff */
[----:B--2---:R0:W-:Y:S04]  /*0110*/  @!P1 STS [R0], R3 ;  /* 0x0000000300009388 */ /* 0x0041e80000000800 */
[----:B------:R0:W-:Y:S01]  /*0120*/  @P1 STS [R0], RZ ;  /* 0x000000ff00001388 */ /* 0x0001e20000000800 */
[----:B------:R-:W-:Y:S06]  /*0130*/  BAR.SYNC.DEFER_BLOCKING 0x0 ;  /* 0x0000000000007b1d */ /* 0x000fec0000010000 */
[----:B------:R-:W-:Y:S05]  /*0140*/  @!P2 BRA `(.L_x_0) ;  /* 0x00000000002ca947 */ /* 0x000fea0003800000 */
.L_x_1:
[----:B------:R-:W-:-:S04]  /*0150*/  SHF.R.U32.HI R5, RZ, 0x1, R4 ;  /* 0x00000001ff057819 */ /* 0x000fc80000011604 */
[----:B------:R-:W-:-:S13]  /*0160*/  ISETP.GE.U32.AND P1, PT, R6, R5, PT ;  /* 0x000000050600720c */ /* 0x000fda0003f26070 */
[----:B------:R-:W-:Y:S01]  /*0170*/  @!P1 IMAD R2, R5, 0x4, R0 ;  /* 0x0000000405029824 */ /* 0x000fe200078e0200 */
[----:B0-----:R-:W-:Y:S05]  /*0180*/  @!P1 LDS R3, [R0] ;  /* 0x0000000000039984 */ /* 0x001fea0000000800 */
[----:B------:R-:W0:Y:S02]  /*0190*/  @!P1 LDS R2, [R2] ;  /* 0x0000000002029984 */ /* 0x000e240000000800 */
[----:B0-----:R-:W-:-:S05]  /*01a0*/  @!P1 IMAD.IADD R3, R2, 0x1, R3 ;  /* 0x0000000102039824 */ /* 0x001fca00078e0203 */
[----:B------:R1:W-:Y:S01]  /*01b0*/  @!P1 STS [R0], R3 ;  /* 0x0000000300009388 */ /* 0x0003e20000000800 */
[----:B------:R-:W-:Y:S01]  /*01c0*/  BAR.SYNC.DEFER_BLOCKING 0x0 ;  /* 0x0000000000007b1d */ /* 0x000fe20000010000 */
[----:B------:R-:W-:Y:S01]  /*01d0*/  ISETP.GT.U32.AND P1, PT, R4, 0x3, PT ;  /* 0x000000030400780c */ /* 0x000fe20003f24070 */
[----:B------:R-:W-:-:S12]  /*01e0*/  IMAD.MOV.U32 R4, RZ, RZ, R5 ;  /* 0x000000ffff047224 */ /* 0x000fd800078e0005 */
[----:B-1----:R-:W-:Y:S05]  /*01f0*/  @P1 BRA `(.L_x_1) ;  /* 0xfffffffc00d41947 */ /* 0x002fea000383ffff */
.L_x_0:
[----:B------:R-:W-:Y:S05]  /*0200*/  @P0 EXIT ;  /* 0x000000000000094d */ /* 0x000fea0003800000 */
[----:B------:R-:W1:Y:S01]  /*0210*/  S2UR UR5, SR_CgaCtaId ;  /* 0x00000000000579c3 */ /* 0x000e620000008800 */
[----:B------:R-:W-:-:S07]  /*0220*/  UMOV UR4, 0x400 ;  /* 0x0000040000047882 */ /* 0x000fce0000000000 */
[----:B0-----:R-:W0:Y:S01]  /*0230*/  LDC.64 R2, c[0x0][0x388] ;  /* 0x0000e200ff027b82 */ /* 0x001e220000000a00 */
[----:B-1----:R-:W-:Y:S01]  /*0240*/  ULEA UR4, UR5, UR4, 0x18 ;  /* 0x0000000405047291 */ /* 0x002fe2000f8ec0ff */
[----:B0-----:R-:W-:-:S08]  /*0250*/  IMAD.WIDE.U32 R2, R7, 0x4, R2 ;  /* 0x0000000407027825 */ /* 0x001fd000078e0002 */
[----:B------:R-:W0:Y:S04]  /*0260*/  LDS R5, [UR4] ;  /* 0x00000004ff057984 */ /* 0x000e280008000800 */
[----:B0-----:R-:W-:Y:S01]  /*0270*/  STG.E desc[UR6][R2.64], R5 ;  /* 0x0000000502007986 */ /* 0x001fe2000c101906 */
[----:B------:R-:W-:Y:S05]  /*0280*/  EXIT ;  /* 0x000000000000794d */ /* 0x000fea0003800000 */
.L_x_2:
[----:B------:R-:W-:-:S00]  /*0290*/  BRA `(.L_x_2) ;  /* 0xfffffffc00fc7947 */ /* 0x000fc0000383ffff */
[----:B------:R-:W-:-:S00]  /*02a0*/  NOP ;  /* 0x0000000000007918 */ /* 0x000fc00000000000 */
        /* <DEDUP_REMOVED lines=13> */
.L_x_4:


//--------------------- .text._Z7productPiS_S_    --------------------------
	.section	.text._Z7productPiS_S_,"ax",@progbits
	.align	128
        .global         _Z7productPiS_S_
        .type           _Z7productPiS_S_,@function
        .size           _Z7productPiS_S_,(.L_x_5 - _Z7productPiS_S_)
        .other          _Z7productPiS_S_,@"STO_CUDA_ENTRY STV_DEFAULT"
_Z7productPiS_S_:
.text._Z7productPiS_S_:
[----:B------:R-:W-:Y:S01]  /*0000*/  LDC R1, c[0x0][0x37c] ;  /* 0x0000df00ff017b82 */ /* 0x000fe20000000800 */
[----:B------:R-:W0:Y:S07]  /*0010*/  S2R R9, SR_TID.X ;  /* 0x0000000000097919 */ /* 0x000e2e0000002100 */
[----:B------:R-:W0:Y:S08]  /*0020*/  S2UR UR4, SR_CTAID.X ;  /* 0x00000000000479c3 */ /* 0x000e300000002500 */
[----:B------:R-:W0:Y:S02]  /*0030*/  LDC R0, c[0x0][0x360] ;  /* 0x0000d800ff007b82 */ /* 0x000e240000000800 */
[----:B0-----:R-:W-:-:S05]  /*0040*/  IMAD R9, R0, UR4, R9 ;  /* 0x0000000400097c24 */ /* 0x001fca000f8e0209 */
[----:B------:R-:W-:-:S13]  /*0050*/  ISETP.GT.AND P0, PT, R9, 0xf, PT ;  /* 0x0000000f0900780c */ /* 0x000fda0003f04270 */
[----:B------:R-:W-:Y:S05]  /*0060*/  @P0 EXIT ;  /* 0x000000000000094d */ /* 0x000fea0003800000 */
[----:B------:R-:W0:Y:S01]  /*0070*/  LDC.64 R2, c[0x0][0x380] ;  /* 0x0000e000ff027b82 */ /* 0x000e220000000a00 */
[----:B------:R-:W1:Y:S07]  /*0080*/  LDCU.64 UR4, c[0x0][0x358] ;  /* 0x00006b00ff0477ac */ /* 0x000e6e0008000a00 */
[----:B------:R-:W2:Y:S08]  /*0090*/  LDC.64 R4, c[0x0][0x388] ;  /* 0x0000e200ff047b82 */ /* 0x000eb00000000a00 */
[----:B------:R-:W3:Y:S01]  /*00a0*/  LDC.64 R6, c[0x0][0x390] ;  /* 0x0000e400ff067b82 */ /* 0x000ee20000000a00 */
[----:B0-----:R-:W-:-:S06]  /*00b0*/  IMAD.WIDE R2, R9, 0x4, R2 ;  /* 0x0000000409027825 */ /* 0x001fcc00078e0202 */
[----:B-1----:R-:W4:Y:S01]  /*00c0*/  LDG.E R2, desc[UR4][R2.64] ;  /* 0x0000000402027981 */ /* 0x002f22000c1e1900 */
[----:B--2---:R-:W-:-:S06]  /*00d0*/  IMAD.WIDE R4, R9, 0x4, R4 ;  /* 0x0000000409047825 */ /* 0x004fcc00078e0204 */
[----:B------:R-:W4:Y:S01]  /*00e0*/  LDG.E R5, desc[UR4][R4.64] ;  /* 0x0000000404057981 */ /* 0x000f22000c1e1900 */
[----:B---3--:R-:W-:-:S04]  /*00f0*/  IMAD.WIDE R6, R9, 0x4, R6 ;  /* 0x0000000409067825 */ /* 0x008fc800078e0206 */
[----:B----4-:R-:W-:-:S05]  /*0100*/  IMAD R9, R2, R5, RZ ;  /* 0x0000000502097224 */ /* 0x010fca00078e02ff */
[----:B------:R-:W-:Y:S01]  /*0110*/  STG.E desc[UR4][R6.64], R9 ;  /* 0x0000000906007986 */ /* 0x000fe2000c101904 */
[----:B------:R-:W-:Y:S05]  /*0120*/  EXIT ;  /* 0x000000000000794d */ /* 0x000fea0003800000 */
.L_x_3:
        /* <DEDUP_REMOVED lines=13> */
.L_x_5:


//--------------------- .nv.shared._Z3sumPiS_     --------------------------
	.section	.nv.shared._Z3sumPiS_,"aw",@nobits
	.sectionflags	@""
	.align	16
	.zero		1024


//--------------------- .nv.shared.reserved.0     --------------------------
	.section	.nv.shared.reserved.0,"aw",@nobits
	.weak		__nv_reservedSMEM_offset_0_alias
	.size		__nv_reservedSMEM_offset_0_alias, 0, 64
	.other		__nv_reservedSMEM_offset_0_alias,@"STO_CUDA_RESERVED_SHARED STV_DEFAULT"
__nv_reservedSMEM_offset_0_alias:
	.zero		0
	.zero		64


//--------------------- .nv.shared._Z7productPiS_S_ --------------------------
	.section	.nv.shared._Z7productPiS_S_,"aw",@nobits
	.sectionflags	@""
	.align	16
	.zero		1024


//--------------------- .nv.constant0._Z3sumPiS_  --------------------------
	.section	.nv.constant0._Z3sumPiS_,"a",@progbits
	.sectionflags	@""
	.align	4
.nv.constant0._Z3sumPiS_:
	.zero		912


//--------------------- .nv.constant0._Z7productPiS_S_ --------------------------
	.section	.nv.constant0._Z7productPiS_S_,"a",@progbits
	.sectionflags	@""
	.align	4
.nv.constant0._Z7productPiS_S_:
	.zero		920


//--------------------- SYMBOLS --------------------------

	.type		.nv.reservedSmem.offset0,@object
	.size		.nv.reservedSmem.offset0,0x4
	.type		.nv.reservedSmem.cap,@object
	.size		.nv.reservedSmem.cap,0x4
